	.headerflags	@"EF_CUDA_TEXMODE_UNIFIED EF_CUDA_64BIT_ADDRESS EF_CUDA_SM86 EF_CUDA_VIRTUAL_SM(EF_CUDA_SM86)"
	.elftype	@"ET_EXEC"


//--------------------- .nv.info                  --------------------------
	.section	.nv.info,"",@"SHT_CUDA_INFO"
	.align	4


	//----- nvinfo : EIATTR_REGCOUNT
	.align		4
        /*0000*/ 	.byte	0x04, 0x2f
        /*0002*/ 	.short	(.L_1 - .L_0)
	.align		4
.L_0:
        /*0004*/ 	.word	index@(triton_per_fused__to_copy_add_mean_pow_2)
        /*0008*/ 	.word	0x00000016


	//----- nvinfo : EIATTR_MIN_STACK_SIZE
	.align		4
.L_1:
        /*000c*/ 	.byte	0x04, 0x12
        /*000e*/ 	.short	(.L_3 - .L_2)
	.align		4
.L_2:
        /*0010*/ 	.word	index@(triton_per_fused__to_copy_add_mean_pow_2)
        /*0014*/ 	.word	0x00000000


	//----- nvinfo : EIATTR_FRAME_SIZE
	.align		4
.L_3:
        /*0018*/ 	.byte	0x04, 0x11
        /*001a*/ 	.short	(.L_5 - .L_4)
	.align		4
.L_4:
        /*001c*/ 	.word	index@(triton_per_fused__to_copy_add_mean_pow_2)
        /*0020*/ 	.word	0x00000000


	//----- nvinfo : EIATTR_MIN_STACK_SIZE
	.align		4
.L_5:
        /*0024*/ 	.byte	0x04, 0x12
        /*0026*/ 	.short	(.L_7 - .L_6)
	.align		4
.L_6:
        /*0028*/ 	.word	index@(triton_per_fused__to_copy_add_mean_pow_2)
        /*002c*/ 	.word	0x00000000
.L_7:


//--------------------- .nv.info.triton_per_fused__to_copy_add_mean_pow_2 --------------------------
	.section	.nv.info.triton_per_fused__to_copy_add_mean_pow_2,"",@"SHT_CUDA_INFO"
	.sectionflags	@""
	.align	4


	//----- nvinfo : EIATTR_CUDA_API_VERSION
	.align		4
        /*0000*/ 	.byte	0x04, 0x37
        /*0002*/ 	.short	(.L_9 - .L_8)
.L_8:
        /*0004*/ 	.word	0x0000007c


	//----- nvinfo : EIATTR_SW2861232_WAR
	.align		4
.L_9:
        /*0008*/ 	.byte	0x01, 0x35
	.zero		2


	//----- nvinfo : EIATTR_PARAM_CBANK
	.align		4
        /*000c*/ 	.byte	0x04, 0x0a
        /*000e*/ 	.short	(.L_11 - .L_10)
	.align		4
.L_10:
        /*0010*/ 	.word	index@(.nv.constant0.triton_per_fused__to_copy_add_mean_pow_2)
        /*0014*/ 	.short	0x0160
        /*0016*/ 	.short	0x0048


	//----- nvinfo : EIATTR_CBANK_PARAM_SIZE
	.align		4
.L_11:
        /*0018*/ 	.byte	0x03, 0x19
        /*001a*/ 	.short	0x0048


	//----- nvinfo : EIATTR_KPARAM_INFO
	.align		4
        /*001c*/ 	.byte	0x04, 0x17
        /*001e*/ 	.short	(.L_13 - .L_12)
.L_12:
        /*0020*/ 	.word	0x00000000
        /*0024*/ 	.short	0x0009
        /*0026*/ 	.short	0x0040
        /*0028*/ 	.byte	0x00, 0xf4, 0x21, 0x00


	//----- nvinfo : EIATTR_KPARAM_INFO
	.align		4
.L_13:
        /*002c*/ 	.byte	0x04, 0x17
        /*002e*/ 	.short	(.L_15 - .L_14)
.L_14:
        /*0030*/ 	.word	0x00000000
        /*0034*/ 	.short	0x0008
        /*0036*/ 	.short	0x003c
        /*0038*/ 	.byte	0x00, 0xf0, 0x11, 0x00


	//----- nvinfo : EIATTR_KPARAM_INFO
	.align		4
.L_15:
        /*003c*/ 	.byte	0x04, 0x17
        /*003e*/ 	.short	(.L_17 - .L_16)
.L_16:
        /*0040*/ 	.word	0x00000000
        /*0044*/ 	.short	0x0007
        /*0046*/ 	.short	0x0038
        /*0048*/ 	.byte	0x00, 0xf0, 0x11, 0x00


	//----- nvinfo : EIATTR_KPARAM_INFO
	.align		4
.L_17:
        /*004c*/ 	.byte	0x04, 0x17
        /*004e*/ 	.short	(.L_19 - .L_18)
.L_18:
        /*0050*/ 	.word	0x00000000
        /*0054*/ 	.short	0x0006
        /*0056*/ 	.short	0x0030
        /*0058*/ 	.byte	0x00, 0xf4, 0x21, 0x00


	//----- nvinfo : EIATTR_KPARAM_INFO
	.align		4
.L_19:
        /*005c*/ 	.byte	0x04, 0x17
        /*005e*/ 	.short	(.L_21 - .L_20)
.L_20:
        /*0060*/ 	.word	0x00000000
        /*0064*/ 	.short	0x0005
        /*0066*/ 	.short	0x0028
        /*0068*/ 	.byte	0x00, 0xf4, 0x21, 0x00


	//----- nvinfo : EIATTR_KPARAM_INFO
	.align		4
.L_21:
        /*006c*/ 	.byte	0x04, 0x17
        /*006e*/ 	.short	(.L_23 - .L_22)
.L_22:
        /*0070*/ 	.word	0x00000000
        /*0074*/ 	.short	0x0004
        /*0076*/ 	.short	0x0020
        /*0078*/ 	.byte	0x00, 0xf4, 0x21, 0x00


	//----- nvinfo : EIATTR_KPARAM_INFO
	.align		4
.L_23:
        /*007c*/ 	.byte	0x04, 0x17
        /*007e*/ 	.short	(.L_25 - .L_24)
.L_24:
        /*0080*/ 	.word	0x00000000
        /*0084*/ 	.short	0x0003
        /*0086*/ 	.short	0x0018
        /*0088*/ 	.byte	0x00, 0xf4, 0x21, 0x00


	//----- nvinfo : EIATTR_KPARAM_INFO
	.align		4
.L_25:
        /*008c*/ 	.byte	0x04, 0x17
        /*008e*/ 	.short	(.L_27 - .L_26)
.L_26:
        /*0090*/ 	.word	0x00000000
        /*0094*/ 	.short	0x0002
        /*0096*/ 	.short	0x0010
        /*0098*/ 	.byte	0x00, 0xf4, 0x21, 0x00


	//----- nvinfo : EIATTR_KPARAM_INFO
	.align		4
.L_27:
        /*009c*/ 	.byte	0x04, 0x17
        /*009e*/ 	.short	(.L_29 - .L_28)
.L_28:
        /*00a0*/ 	.word	0x00000000
        /*00a4*/ 	.short	0x0001
        /*00a6*/ 	.short	0x0008
        /*00a8*/ 	.byte	0x00, 0xf4, 0x21, 0x00


	//----- nvinfo : EIATTR_KPARAM_INFO
	.align		4
.L_29:
        /*00ac*/ 	.byte	0x04, 0x17
        /*00ae*/ 	.short	(.L_31 - .L_30)
.L_30:
        /*00b0*/ 	.word	0x00000000
        /*00b4*/ 	.short	0x0000
        /*00b6*/ 	.short	0x0000
        /*00b8*/ 	.byte	0x00, 0xf4, 0x21, 0x00


	//----- nvinfo : EIATTR_MAXREG_COUNT
	.align		4
.L_31:
        /*00bc*/ 	.byte	0x03, 0x1b
        /*00be*/ 	.short	0x00ff


	//----- nvinfo : EIATTR_COOP_GROUP_MASK_REGIDS
	.align		4
        /*00c0*/ 	.byte	0x04, 0x29
        /*00c2*/ 	.short	(.L_33 - .L_32)


	//   ....[0]....
.L_32:
        /*00c4*/ 	.word	0xffffffff


	//   ....[1]....
        /*00c8*/ 	.word	0xffffffff


	//   ....[2]....
        /*00cc*/ 	.word	0xffffffff


	//   ....[3]....
        /*00d0*/ 	.word	0xffffffff


	//   ....[4]....
        /*00d4*/ 	.word	0xffffffff


	//   ....[5]....
        /*00d8*/ 	.word	0xffffffff


	//   ....[6]....
        /*00dc*/ 	.word	0xffffffff


	//----- nvinfo : EIATTR_COOP_GROUP_INSTR_OFFSETS
	.align		4
.L_33:
        /*00e0*/ 	.byte	0x04, 0x28
        /*00e2*/ 	.short	(.L_35 - .L_34)


	//   ....[0]....
.L_34:
        /*00e4*/ 	.word	0x00000340


	//   ....[1]....
        /*00e8*/ 	.word	0x00000360


	//   ....[2]....
        /*00ec*/ 	.word	0x00000380


	//   ....[3]....
        /*00f0*/ 	.word	0x000003a0


	//   ....[4]....
        /*00f4*/ 	.word	0x000003d0


	//   ....[5]....
        /*00f8*/ 	.word	0x00000450


	//   ....[6]....
        /*00fc*/ 	.word	0x00000480


	//----- nvinfo : EIATTR_EXIT_INSTR_OFFSETS
	.align		4
.L_35:
        /*0100*/ 	.byte	0x04, 0x1c
        /*0102*/ 	.short	(.L_37 - .L_36)


	//   ....[0]....
.L_36:
        /*0104*/ 	.word	0x00000510


	//   ....[1]....
        /*0108*/ 	.word	0x00000550


	//----- nvinfo : EIATTR_REQNTID
	.align		4
.L_37:
        /*010c*/ 	.byte	0x04, 0x10
        /*010e*/ 	.short	(.L_39 - .L_38)
.L_38:
        /*0110*/ 	.word	0x00000080
        /*0114*/ 	.word	0x00000001
        /*0118*/ 	.word	0x00000001
.L_39:


//--------------------- .nv.callgraph             --------------------------
	.section	.nv.callgraph,"",@"SHT_CUDA_CALLGRAPH"
	.align	4
	.sectionentsize	8
	.align		4
        /*0000*/ 	.word	0x00000000
	.align		4
        /*0004*/ 	.word	0xffffffff
	.align		4
        /*0008*/ 	.word	0x00000000
	.align		4
        /*000c*/ 	.word	0xfffffffe
	.align		4
        /*0010*/ 	.word	0x00000000
	.align		4
        /*0014*/ 	.word	0xfffffffd
	.align		4
        /*0018*/ 	.word	0x00000000
	.align		4
        /*001c*/ 	.word	0xfffffffc


//--------------------- .nv.rel.action            --------------------------
	.section	.nv.rel.action,"",@"SHT_CUDA_RELOCINFO"
	.align	8
	.sectionentsize	8
        /*0000*/ 	.byte	0x73, 0x00, 0x00, 0x00, 0x00, 0x00, 0x00, 0x00, 0x00, 0x00, 0x00, 0x11, 0x25, 0x00, 0x05, 0x36


//--------------------- .nv.constant0.triton_per_fused__to_copy_add_mean_pow_2 --------------------------
	.section	.nv.constant0.triton_per_fused__to_copy_add_mean_pow_2,"a",@progbits
	.sectionflags	@""
	.align	4
.nv.constant0.triton_per_fused__to_copy_add_mean_pow_2:
	.zero		424


//--------------------- .text.triton_per_fused__to_copy_add_mean_pow_2 --------------------------
	.section	.text.triton_per_fused__to_copy_add_mean_pow_2,"ax",@progbits
	.sectionflags	@"SHF_BARRIERS=1"
	.sectioninfo	@"SHI_REGISTERS=22"
	.align	128
        .global         triton_per_fused__to_copy_add_mean_pow_2
        .type           triton_per_fused__to_copy_add_mean_pow_2,@function
        .size           triton_per_fused__to_copy_add_mean_pow_2,(.L_x_1 - triton_per_fused__to_copy_add_mean_pow_2)
        .other          triton_per_fused__to_copy_add_mean_pow_2,@"STO_CUDA_ENTRY STV_DEFAULT"
triton_per_fused__to_copy_add_mean_pow_2:
.text.triton_per_fused__to_copy_add_mean_pow_2:
[----:B------:R-:W-:Y:S02]  /*0000*/  IMAD.MOV.U32 R1, RZ, RZ, c[0x0][0x28] ;  /* 0x00000a00ff017624 */ /* 0x000fe400078e00ff */
[----:B------:R-:W0:Y:S01]  /*0010*/  S2R R0, SR_CTAID.X ;  /* 0x0000000000007919 */ /* 0x000e220000002500 */
[----:B------:R-:W-:Y:S01]  /*0020*/  IMAD.MOV.U32 R2, RZ, RZ, 0x2 ;  /* 0x00000002ff027424 */ /* 0x000fe200078e00ff */
[----:B------:R-:W-:Y:S01]  /*0030*/  PRMT R16, RZ, 0x7610, R16 ;  /* 0x00007610ff107816 */ /* 0x000fe20000000010 */
[----:B------:R-:W-:Y:S01]  /*0040*/  ULDC.64 UR4, c[0x0][0x118] ;  /* 0x0000460000047ab9 */ /* 0x000fe20000000a00 */
[----:B------:R-:W-:Y:S01]  /*0050*/  PRMT R17, RZ, 0x7610, R17 ;  /* 0x00007610ff117816 */ /* 0x000fe20000000011 */
[C---:B0-----:R-:W-:Y:S01]  /*0060*/  IMAD.HI R4, R0.reuse, 0x2aaaaaab, RZ ;  /* 0x2aaaaaab00047827 */ /* 0x041fe200078e02ff */
[----:B------:R-:W-:-:S04]  /*0070*/  ISETP.GE.AND P1, PT, R0, 0x18180, PT ;  /* 0x000181800000780c */ /* 0x000fc80003f26270 */
[----:B------:R-:W-:-:S04]  /*0080*/  SHF.R.U32.HI R5, RZ, 0x1f, R4 ;  /* 0x0000001fff057819 */ /* 0x000fc80000011604 */
[----:B------:R-:W-:-:S05]  /*0090*/  LEA.HI.SX32 R9, R4, R5, 0x1e ;  /* 0x0000000504097211 */ /* 0x000fca00078ff2ff */
[----:B------:R-:W-:-:S04]  /*00a0*/  IMAD.WIDE R10, R9, R2, c[0x0][0x168] ;  /* 0x00005a00090a7625 */ /* 0x000fc800078e0202 */
[C---:B------:R-:W-:Y:S01]  /*00b0*/  IMAD.WIDE R12, R9.reuse, R2, c[0x0][0x170] ;  /* 0x00005c00090c7625 */ /* 0x040fe200078e0202 */
[----:B------:R0:W2:Y:S04]  /*00c0*/  @!P1 LDG.E.EL.U16 R16, [R10.64] ;  /* 0x000000040a109981 */ /* 0x0000a8000c2e1500 */
[----:B------:R1:W3:Y:S01]  /*00d0*/  @!P1 LDG.E.EL.U16 R17, [R12.64] ;  /* 0x000000040c119981 */ /* 0x0002e2000c2e1500 */
[----:B------:R-:W-:Y:S02]  /*00e0*/  IMAD.MOV.U32 R5, RZ, RZ, 0x4 ;  /* 0x00000004ff057424 */ /* 0x000fe400078e00ff */
[----:B------:R-:W-:Y:S01]  /*00f0*/  IMAD R14, R9, -0x18, R0 ;  /* 0xffffffe8090e7824 */ /* 0x000fe200078e0200 */
[----:B------:R-:W4:Y:S01]  /*0100*/  S2R R4, SR_TID.X ;  /* 0x0000000000047919 */ /* 0x000f220000002100 */
[----:B------:R-:W-:Y:S01]  /*0110*/  IMAD.MOV.U32 R15, RZ, RZ, RZ ;  /* 0x000000ffff0f7224 */ /* 0x000fe200078e00ff */
[----:B------:R-:W-:-:S02]  /*0120*/  PRMT R18, RZ, 0x7610, R18 ;  /* 0x00007610ff127816 */ /* 0x000fc40000000012 */
[----:B----4-:R-:W-:-:S04]  /*0130*/  LOP3.LUT R7, R4, 0x7f, RZ, 0xc0, !PT ;  /* 0x0000007f04077812 */ /* 0x010fc800078ec0ff */
[----:B------:R-:W-:Y:S01]  /*0140*/  LEA R6, R0, R7, 0x7 ;  /* 0x0000000700067211 */ /* 0x000fe200078e38ff */
[----:B------:R-:W-:-:S04]  /*0150*/  IMAD R19, R14, 0x80, R7 ;  /* 0x000000800e137824 */ /* 0x000fc800078e0207 */
[----:B------:R-:W-:Y:S01]  /*0160*/  IMAD.WIDE R8, R6, R5, c[0x0][0x160] ;  /* 0x0000580006087625 */ /* 0x000fe200078e0205 */
[----:B------:R-:W-:-:S03]  /*0170*/  PRMT R14, RZ, 0x7610, R14 ;  /* 0x00007610ff0e7816 */ /* 0x000fc6000000000e */
[CC--:B-1----:R-:W-:Y:S01]  /*0180*/  IMAD.WIDE R12, R19.reuse, R2.reuse, c[0x0][0x180] ;  /* 0x00006000130c7625 */ /* 0x0c2fe200078e0202 */
[----:B------:R-:W4:Y:S03]  /*0190*/  @!P1 LDG.E R15, [R8.64] ;  /* 0x00000004080f9981 */ /* 0x000f26000c1e1900 */
[----:B0-----:R-:W-:Y:S01]  /*01a0*/  IMAD.WIDE R10, R19, R2, c[0x0][0x178] ;  /* 0x00005e00130a7625 */ /* 0x001fe200078e0202 */
[----:B------:R-:W5:Y:S04]  /*01b0*/  @!P1 LDG.E.EL.U16 R18, [R12.64] ;  /* 0x000000040c129981 */ /* 0x000f68000c2e1500 */
[----:B------:R-:W5:Y:S01]  /*01c0*/  @!P1 LDG.E.EL.U16 R14, [R10.64] ;  /* 0x000000040a0e9981 */ /* 0x000f62000c2e1500 */
[----:B--2---:R-:W-:-:S04]  /*01d0*/  SHF.L.U32 R19, R16, 0x10, RZ ;  /* 0x0000001010137819 */ /* 0x004fc800000006ff */
[----:B------:R-:W-:Y:S01]  /*01e0*/  FSETP.GE.AND P0, PT, R19, RZ, PT ;  /* 0x000000ff1300720b */ /* 0x000fe20003f06000 */
[----:B---3--:R-:W-:-:S03]  /*01f0*/  IMAD.U32 R19, R17, 0x10000, RZ ;  /* 0x0001000011137824 */ /* 0x008fc600078e00ff */
[----:B------:R-:W-:Y:S02]  /*0200*/  SEL R16, R16, RZ, !P0 ;  /* 0x000000ff10107207 */ /* 0x000fe40004000000 */
[----:B------:R-:W-:-:S03]  /*0210*/  FSETP.GTU.AND P0, PT, R19, RZ, PT ;  /* 0x000000ff1300720b */ /* 0x000fc60003f0c000 */
[----:B------:R-:W-:Y:S01]  /*0220*/  IMAD.U32 R16, R16, 0x10000, RZ ;  /* 0x0001000010107824 */ /* 0x000fe200078e00ff */
[----:B------:R-:W-:-:S03]  /*0230*/  SEL R17, R17, RZ, P0 ;  /* 0x000000ff11117207 */ /* 0x000fc60000000000 */
[----:B------:R-:W-:Y:S01]  /*0240*/  FADD R16, RZ, -R16 ;  /* 0x80000010ff107221 */ /* 0x000fe20000000000 */
[----:B------:R-:W-:-:S04]  /*0250*/  SHF.L.U32 R17, R17, 0x10, RZ ;  /* 0x0000001011117819 */ /* 0x000fc800000006ff */
[C---:B------:R-:W-:Y:S02]  /*0260*/  FSETP.GT.AND P0, PT, R16.reuse, R17, PT ;  /* 0x000000111000720b */ /* 0x040fe40003f04000 */
[----:B------:R-:W-:-:S11]  /*0270*/  FSETP.NAN.AND P2, PT, R16, R16, PT ;  /* 0x000000101000720b */ /* 0x000fd60003f48000 */
[----:B------:R-:W-:-:S05]  /*0280*/  @!P0 FSEL R16, R16, R17, P2 ;  /* 0x0000001110108208 */ /* 0x000fca0001000000 */
[----:B------:R-:W-:-:S05]  /*0290*/  FMUL R16, R16, 0.0078740157186985015869 ;  /* 0x3c01020410107820 */ /* 0x000fca0000400000 */
[C---:B------:R-:W-:Y:S02]  /*02a0*/  FSETP.GT.AND P0, PT, R16.reuse, 9.9999997473787516356e-06, PT ;  /* 0x3727c5ac1000780b */ /* 0x040fe40003f04000 */
[----:B------:R-:W-:Y:S02]  /*02b0*/  FSETP.NAN.AND P2, PT, R16, R16, PT ;  /* 0x000000101000720b */ /* 0x000fe40003f48000 */
[----:B----4-:R-:W-:Y:S02]  /*02c0*/  I2FP.F32.S32 R15, R15 ;  /* 0x0000000f000f7245 */ /* 0x010fe40000201400 */
[----:B-----5:R-:W-:-:S07]  /*02d0*/  SHF.L.U32 R18, R18, 0x10, RZ ;  /* 0x0000001012127819 */ /* 0x020fce00000006ff */
[----:B------:R-:W-:Y:S01]  /*02e0*/  @!P0 FSEL R16, R16, 9.9999997473787516356e-06, P2 ;  /* 0x3727c5ac10108808 */ /* 0x000fe20001000000 */
[----:B------:R-:W-:-:S04]  /*02f0*/  IMAD.U32 R9, R14, 0x10000, RZ ;  /* 0x000100000e097824 */ /* 0x000fc800078e00ff */
[----:B------:R-:W-:-:S04]  /*0300*/  FMUL R15, R15, R16 ;  /* 0x000000100f0f7220 */ /* 0x000fc80000400000 */
[----:B------:R-:W-:-:S04]  /*0310*/  FFMA R15, R9, R15, R18 ;  /* 0x0000000f090f7223 */ /* 0x000fc80000000012 */
[----:B------:R-:W-:-:S05]  /*0320*/  FMUL R8, R15, R15 ;  /* 0x0000000f0f087220 */ /* 0x000fca0000400000 */
[----:B------:R-:W-:-:S05]  /*0330*/  FSEL R8, R8, RZ, !P1 ;  /* 0x000000ff08087208 */ /* 0x000fca0004800000 */
[----:B------:R-:W0:Y:S02]  /*0340*/  SHFL.BFLY PT, R9, R8, 0x10, 0x1f ;  /* 0x0e001f0008097f89 */ /* 0x000e2400000e0000 */
[----:B0-----:R-:W-:-:S05]  /*0350*/  FADD R9, R8, R9 ;  /* 0x0000000908097221 */ /* 0x001fca0000000000 */
[----:B------:R-:W0:Y:S02]  /*0360*/  SHFL.BFLY PT, R10, R9, 0x8, 0x1f ;  /* 0x0d001f00090a7f89 */ /* 0x000e2400000e0000 */
[----:B0-----:R-:W-:-:S05]  /*0370*/  FADD R10, R9, R10 ;  /* 0x0000000a090a7221 */ /* 0x001fca0000000000 */
[----:B------:R-:W0:Y:S02]  /*0380*/  SHFL.BFLY PT, R11, R10, 0x4, 0x1f ;  /* 0x0c801f000a0b7f89 */ /* 0x000e2400000e0000 */
[----:B0-----:R-:W-:-:S05]  /*0390*/  FADD R11, R10, R11 ;  /* 0x0000000b0a0b7221 */ /* 0x001fca0000000000 */
[----:B------:R-:W0:Y:S01]  /*03a0*/  SHFL.BFLY PT, R12, R11, 0x2, 0x1f ;  /* 0x0c401f000b0c7f89 */ /* 0x000e2200000e0000 */
[----:B------:R-:W-:Y:S01]  /*03b0*/  LOP3.LUT P0, RZ, R4, 0x1f, RZ, 0xc0, !PT ;  /* 0x0000001f04ff7812 */ /* 0x000fe2000780c0ff */
[----:B0-----:R-:W-:-:S05]  /*03c0*/  FADD R12, R11, R12 ;  /* 0x0000000c0b0c7221 */ /* 0x001fca0000000000 */
[----:B------:R-:W0:Y:S01]  /*03d0*/  SHFL.BFLY PT, R13, R12, 0x1, 0x1f ;  /* 0x0c201f000c0d7f89 */ /* 0x000e2200000e0000 */
[----:B------:R-:W-:-:S04]  /*03e0*/  SHF.R.U32.HI R8, RZ, 0x3, R4 ;  /* 0x00000003ff087819 */ /* 0x000fc80000011604 */
[----:B------:R-:W-:Y:S02]  /*03f0*/  LOP3.LUT R8, R8, 0xc, RZ, 0xc0, !PT ;  /* 0x0000000c08087812 */ /* 0x000fe400078ec0ff */
[----:B------:R-:W-:Y:S01]  /*0400*/  ISETP.GE.AND P2, PT, R4, 0x4, PT ;  /* 0x000000040400780c */ /* 0x000fe20003f46270 */
[----:B0-----:R-:W-:-:S05]  /*0410*/  FADD R13, R12, R13 ;  /* 0x0000000d0c0d7221 */ /* 0x001fca0000000000 */
[----:B------:R-:W-:Y:S04]  /*0420*/  @!P0 STS [R8], R13 ;  /* 0x0000000d08008388 */ /* 0x000fe80000000800 */
[----:B------:R-:W-:Y:S06]  /*0430*/  BAR.SYNC.DEFER_BLOCKING 0x0 ;  /* 0x0000000000007b1d */ /* 0x000fec0000010000 */
[----:B------:R-:W0:Y:S04]  /*0440*/  @!P2 LDS R3, [R4.X4] ;  /* 0x000000000403a984 */ /* 0x000e280000004800 */
[----:B0-----:R-:W0:Y:S01]  /*0450*/  SHFL.BFLY PT, R10, R3, 0x2, 0x1f ;  /* 0x0c401f00030a7f89 */ /* 0x001e2200000e0000 */
[----:B------:R-:W-:Y:S01]  /*0460*/  LOP3.LUT P0, RZ, R4, 0x3, RZ, 0xc0, !PT ;  /* 0x0000000304ff7812 */ /* 0x000fe2000780c0ff */
[----:B0-----:R-:W-:-:S05]  /*0470*/  FADD R10, R3, R10 ;  /* 0x0000000a030a7221 */ /* 0x001fca0000000000 */
[----:B------:R-:W0:Y:S01]  /*0480*/  SHFL.BFLY PT, R9, R10, 0x1, 0x1f ;  /* 0x0c201f000a097f89 */ /* 0x000e2200000e0000 */
[----:B------:R-:W-:Y:S02]  /*0490*/  ISETP.LT.AND P0, PT, R4, 0x4, !P0 ;  /* 0x000000040400780c */ /* 0x000fe40004701270 */
[----:B------:R-:W-:Y:S01]  /*04a0*/  ISETP.EQ.AND P2, PT, R7, RZ, !P1 ;  /* 0x000000ff0700720c */ /* 0x000fe20004f42270 */
[----:B0-----:R-:W-:-:S10]  /*04b0*/  FADD R9, R10, R9 ;  /* 0x000000090a097221 */ /* 0x001fd40000000000 */
[----:B------:R0:W-:Y:S01]  /*04c0*/  @P0 STS [R4.X4], R9 ;  /* 0x0000000904000388 */ /* 0x0001e20000004800 */
[----:B------:R-:W-:Y:S01]  /*04d0*/  F2FP.BF16.PACK_AB R15, RZ, R15 ;  /* 0x0000000fff0f723e */ /* 0x000fe200000010ff */
[----:B------:R-:W-:Y:S02]  /*04e0*/  IMAD.WIDE R6, R6, R2, c[0x0][0x188] ;  /* 0x0000620006067625 */ /* 0x000fe400078e0202 */
[----:B------:R-:W-:Y:S06]  /*04f0*/  BAR.SYNC.DEFER_BLOCKING 0x0 ;  /* 0x0000000000007b1d */ /* 0x000fec0000010000 */
[----:B------:R0:W-:Y:S01]  /*0500*/  @!P1 STG.E.U16 [R6.64], R15 ;  /* 0x0000000f06009986 */ /* 0x0001e2000c101504 */
[----:B------:R-:W-:Y:S05]  /*0510*/  @!P2 EXIT ;  /* 0x000000000000a94d */ /* 0x000fea0003800000 */
[----:B0-----:R-:W0:Y:S01]  /*0520*/  LDS R7, [RZ] ;  /* 0x00000000ff077984 */ /* 0x001e220000000800 */
[----:B------:R-:W-:-:S05]  /*0530*/  IMAD.WIDE R2, R0, R5, c[0x0][0x190] ;  /* 0x0000640000027625 */ /* 0x000fca00078e0205 */
[----:B0-----:R-:W-:Y:S01]  /*0540*/  STG.E [R2.64], R7 ;  /* 0x0000000702007986 */ /* 0x001fe2000c101904 */
[----:B------:R-:W-:Y:S05]  /*0550*/  EXIT ;  /* 0x000000000000794d */ /* 0x000fea0003800000 */
.L_x_0:
[----:B------:R-:W-:-:S00]  /*0560*/  BRA `(.L_x_0) ;  /* 0xfffffff000007947 */ /* 0x000fc0000383ffff */
[----:B------:R-:W-:-:S00]  /*0570*/  NOP ;  /* 0x0000000000007918 */ /* 0x000fc00000000000 */
        /* <DEDUP_REMOVED lines=8> */
.L_x_1:


//--------------------- .nv.shared.triton_per_fused__to_copy_add_mean_pow_2 --------------------------
	.section	.nv.shared.triton_per_fused__to_copy_add_mean_pow_2,"aw",@nobits
	.sectionflags	@""
	.align	16
